	.headerflags	@"EF_CUDA_TEXMODE_UNIFIED EF_CUDA_64BIT_ADDRESS EF_CUDA_ACCELERATORS EF_CUDA_SM90 EF_CUDA_VIRTUAL_SM(EF_CUDA_SM90)"
	.elftype	@"ET_EXEC"


//--------------------- .nv.info                  --------------------------
	.section	.nv.info,"",@"SHT_CUDA_INFO"
	.align	4


	//----- nvinfo : EIATTR_REGCOUNT
	.align		4
        /*0000*/ 	.byte	0x04, 0x2f
        /*0002*/ 	.short	(.L_1 - .L_0)
	.align		4
.L_0:
        /*0004*/ 	.word	index@(triton_poi_fused_convolution_relu_7)
        /*0008*/ 	.word	0x0000000c


	//----- nvinfo : EIATTR_MIN_STACK_SIZE
	.align		4
.L_1:
        /*000c*/ 	.byte	0x04, 0x12
        /*000e*/ 	.short	(.L_3 - .L_2)
	.align		4
.L_2:
        /*0010*/ 	.word	index@(triton_poi_fused_convolution_relu_7)
        /*0014*/ 	.word	0x00000000


	//----- nvinfo : EIATTR_FRAME_SIZE
	.align		4
.L_3:
        /*0018*/ 	.byte	0x04, 0x11
        /*001a*/ 	.short	(.L_5 - .L_4)
	.align		4
.L_4:
        /*001c*/ 	.word	index@(triton_poi_fused_convolution_relu_7)
        /*0020*/ 	.word	0x00000000


	//----- nvinfo : EIATTR_MIN_STACK_SIZE
	.align		4
.L_5:
        /*0024*/ 	.byte	0x04, 0x12
        /*0026*/ 	.short	(.L_7 - .L_6)
	.align		4
.L_6:
        /*0028*/ 	.word	index@(triton_poi_fused_convolution_relu_7)
        /*002c*/ 	.word	0x00000000
.L_7:


//--------------------- .nv.info.triton_poi_fused_convolution_relu_7 --------------------------
	.section	.nv.info.triton_poi_fused_convolution_relu_7,"",@"SHT_CUDA_INFO"
	.sectionflags	@""
	.align	4


	//----- nvinfo : EIATTR_CUDA_API_VERSION
	.align		4
        /*0000*/ 	.byte	0x04, 0x37
        /*0002*/ 	.short	(.L_9 - .L_8)
.L_8:
        /*0004*/ 	.word	0x0000007c


	//----- nvinfo : EIATTR_KPARAM_INFO
	.align		4
.L_9:
        /*0008*/ 	.byte	0x04, 0x17
        /*000a*/ 	.short	(.L_11 - .L_10)
.L_10:
        /*000c*/ 	.word	0x00000000
        /*0010*/ 	.short	0x0002
        /*0012*/ 	.short	0x0010
        /*0014*/ 	.byte	0x00, 0xf0, 0x11, 0x00


	//----- nvinfo : EIATTR_KPARAM_INFO
	.align		4
.L_11:
        /*0018*/ 	.byte	0x04, 0x17
        /*001a*/ 	.short	(.L_13 - .L_12)
.L_12:
        /*001c*/ 	.word	0x00000000
        /*0020*/ 	.short	0x0001
        /*0022*/ 	.short	0x0008
        /*0024*/ 	.byte	0x00, 0xf4, 0x21, 0x00


	//----- nvinfo : EIATTR_KPARAM_INFO
	.align		4
.L_13:
        /*0028*/ 	.byte	0x04, 0x17
        /*002a*/ 	.short	(.L_15 - .L_14)
.L_14:
        /*002c*/ 	.word	0x00000000
        /*0030*/ 	.short	0x0000
        /*0032*/ 	.short	0x0000
        /*0034*/ 	.byte	0x00, 0xf4, 0x21, 0x00


	//----- nvinfo : EIATTR_SPARSE_MMA_MASK
	.align		4
.L_15:
        /*0038*/ 	.byte	0x03, 0x50
        /*003a*/ 	.short	0x0000


	//----- nvinfo : EIATTR_MAXREG_COUNT
	.align		4
        /*003c*/ 	.byte	0x03, 0x1b
        /*003e*/ 	.short	0x00ff


	//----- nvinfo : EIATTR_EXIT_INSTR_OFFSETS
	.align		4
        /*0040*/ 	.byte	0x04, 0x1c
        /*0042*/ 	.short	(.L_17 - .L_16)


	//   ....[0]....
.L_16:
        /*0044*/ 	.word	0x00000190


	//----- nvinfo : EIATTR_REQNTID
	.align		4
.L_17:
        /*0048*/ 	.byte	0x04, 0x10
        /*004a*/ 	.short	(.L_19 - .L_18)
.L_18:
        /*004c*/ 	.word	0x00000100
        /*0050*/ 	.word	0x00000001
        /*0054*/ 	.word	0x00000001


	//----- nvinfo : EIATTR_CBANK_PARAM_SIZE
	.align		4
.L_19:
        /*0058*/ 	.byte	0x03, 0x19
        /*005a*/ 	.short	0x0014


	//----- nvinfo : EIATTR_PARAM_CBANK
	.align		4
        /*005c*/ 	.byte	0x04, 0x0a
        /*005e*/ 	.short	(.L_21 - .L_20)
	.align		4
.L_20:
        /*0060*/ 	.word	index@(.nv.constant0.triton_poi_fused_convolution_relu_7)
        /*0064*/ 	.short	0x0210
        /*0066*/ 	.short	0x0014


	//----- nvinfo : EIATTR_SW_WAR
	.align		4
.L_21:
        /*0068*/ 	.byte	0x04, 0x36
        /*006a*/ 	.short	(.L_23 - .L_22)
.L_22:
        /*006c*/ 	.word	0x00000008
.L_23:


//--------------------- .nv.callgraph             --------------------------
	.section	.nv.callgraph,"",@"SHT_CUDA_CALLGRAPH"
	.align	4
	.sectionentsize	8
	.align		4
        /*0000*/ 	.word	0x00000000
	.align		4
        /*0004*/ 	.word	0xffffffff
	.align		4
        /*0008*/ 	.word	0x00000000
	.align		4
        /*000c*/ 	.word	0xfffffffe
	.align		4
        /*0010*/ 	.word	0x00000000
	.align		4
        /*0014*/ 	.word	0xfffffffd
	.align		4
        /*0018*/ 	.word	0x00000000
	.align		4
        /*001c*/ 	.word	0xfffffffc


//--------------------- .text.triton_poi_fused_convolution_relu_7 --------------------------
	.section	.text.triton_poi_fused_convolution_relu_7,"ax",@progbits
	.align	128
        .global         triton_poi_fused_convolution_relu_7
        .type           triton_poi_fused_convolution_relu_7,@function
        .size           triton_poi_fused_convolution_relu_7,(.L_x_1 - triton_poi_fused_convolution_relu_7)
        .other          triton_poi_fused_convolution_relu_7,@"STO_CUDA_ENTRY STV_DEFAULT"
triton_poi_fused_convolution_relu_7:
.text.triton_poi_fused_convolution_relu_7:
[----:B------:R-:W-:Y:S01]  /*0000*/  LDC R1, c[0x0][0x28] ;  /* 0x00000a00ff017b82 */ /* 0x000fe20000000800 */
[----:B------:R-:W1:Y:S07]  /*0010*/  S2R R0, SR_TID.X ;  /* 0x0000000000007919 */ /* 0x000e6e0000002100 */
[----:B------:R-:W2:Y:S01]  /*0020*/  LDC.64 R4, c[0x0][0x218] ;  /* 0x00008600ff047b82 */ /* 0x000ea20000000a00 */
[----:B------:R-:W-:Y:S01]  /*0030*/  ULDC.64 UR4, c[0x0][0x208] ;  /* 0x0000820000047ab9 */ /* 0x000fe20000000a00 */
[----:B------:R-:W3:Y:S06]  /*0040*/  S2R R7, SR_CTAID.X ;  /* 0x0000000000077919 */ /* 0x000eec0000002500 */
[----:B------:R-:W4:Y:S01]  /*0050*/  LDC.64 R2, c[0x0][0x210] ;  /* 0x00008400ff027b82 */ /* 0x000f220000000a00 */
[----:B-1----:R-:W-:Y:S01]  /*0060*/  IMAD.SHL.U32 R0, R0, 0x2, RZ ;  /* 0x0000000200007824 */ /* 0x002fe200078e00ff */
[----:B---3--:R-:W-:-:S04]  /*0070*/  SHF.R.S32.HI R6, RZ, 0x16, R7 ;  /* 0x00000016ff067819 */ /* 0x008fc80000011407 */
[----:B------:R-:W-:-:S05]  /*0080*/  LOP3.LUT R0, R0, 0x1fe, RZ, 0xc0, !PT ;  /* 0x000001fe00007812 */ /* 0x000fca00078ec0ff */
[----:B------:R-:W-:Y:S01]  /*0090*/  IMAD R7, R7, 0x200, R0 ;  /* 0x0000020007077824 */ /* 0x000fe200078e0200 */
[----:B------:R-:W-:-:S03]  /*00a0*/  SGXT R0, R6, 0x1 ;  /* 0x000000010600781a */ /* 0x000fc60000000200 */
[----:B----4-:R-:W-:Y:S01]  /*00b0*/  IMAD.WIDE R2, R7, 0x4, R2 ;  /* 0x0000000407027825 */ /* 0x010fe200078e0202 */
[----:B------:R-:W-:-:S04]  /*00c0*/  LEA.HI R0, R0, R7, RZ, 0x6 ;  /* 0x0000000700007211 */ /* 0x000fc800078f30ff */
[----:B------:R-:W-:-:S05]  /*00d0*/  LOP3.LUT R0, R0, 0xffffffc0, RZ, 0xc0, !PT ;  /* 0xffffffc000007812 */ /* 0x000fca00078ec0ff */
[----:B------:R-:W-:Y:S02]  /*00e0*/  IMAD.IADD R9, R7, 0x1, -R0 ;  /* 0x0000000107097824 */ /* 0x000fe400078e0a00 */
[----:B------:R-:W3:Y:S02]  /*00f0*/  LDG.E.64 R6, desc[UR4][R2.64] ;  /* 0x0000000402067981 */ /* 0x000ee4000c1e1b00 */
[----:B--2---:R-:W-:-:S06]  /*0100*/  IMAD.WIDE R4, R9, 0x4, R4 ;  /* 0x0000000409047825 */ /* 0x004fcc00078e0204 */
[----:B------:R-:W3:Y:S02]  /*0110*/  LDG.E.EL.64 R4, desc[UR4][R4.64] ;  /* 0x0000000404047981 */ /* 0x000ee4000c2e1b00 */
[C---:B---3--:R-:W-:Y:S01]  /*0120*/  FSETP.GEU.AND P0, PT, R6.reuse, -R4, PT ;  /* 0x800000040600720b */ /* 0x048fe20003f0e000 */
[----:B------:R-:W-:Y:S01]  /*0130*/  FADD R6, R6, R4 ;  /* 0x0000000406067221 */ /* 0x000fe20000000000 */
[C---:B------:R-:W-:Y:S01]  /*0140*/  FADD R0, R7.reuse, R5 ;  /* 0x0000000507007221 */ /* 0x040fe20000000000 */
[----:B------:R-:W-:-:S03]  /*0150*/  FSETP.GEU.AND P1, PT, R7, -R5, PT ;  /* 0x800000050700720b */ /* 0x000fc60003f2e000 */
[----:B------:R-:W-:Y:S02]  /*0160*/  FSEL R6, R6, RZ, P0 ;  /* 0x000000ff06067208 */ /* 0x000fe40000000000 */
[----:B------:R-:W-:-:S05]  /*0170*/  FSEL R7, R0, RZ, P1 ;  /* 0x000000ff00077208 */ /* 0x000fca0000800000 */
[----:B------:R-:W-:Y:S01]  /*0180*/  STG.E.64 desc[UR4][R2.64], R6 ;  /* 0x0000000602007986 */ /* 0x000fe2000c101b04 */
[----:B------:R-:W-:Y:S05]  /*0190*/  EXIT ;  /* 0x000000000000794d */ /* 0x000fea0003800000 */
.L_x_0:
[----:B------:R-:W-:-:S00]  /*01a0*/  BRA `(.L_x_0) ;  /* 0xfffffffc00fc7947 */ /* 0x000fc0000383ffff */
[----:B------:R-:W-:-:S00]  /*01b0*/  NOP ;  /* 0x0000000000007918 */ /* 0x000fc00000000000 */
        /* <DEDUP_REMOVED lines=12> */
.L_x_1:


//--------------------- .nv.constant0.triton_poi_fused_convolution_relu_7 --------------------------
	.section	.nv.constant0.triton_poi_fused_convolution_relu_7,"a",@progbits
	.sectionflags	@""
	.align	4
.nv.constant0.triton_poi_fused_convolution_relu_7:
	.zero		548
